//
// Generated by NVIDIA NVVM Compiler
//
// Compiler Build ID: CL-36424714
// Cuda compilation tools, release 13.0, V13.0.88
// Based on NVVM 20.0.0
//

.version 9.0
.target sm_100
.address_size 64

	// .globl	_Z7KrnlMMMPfS_S_

.visible .entry _Z7KrnlMMMPfS_S_(
	.param .u64 .ptr .align 1 _Z7KrnlMMMPfS_S__param_0,
	.param .u64 .ptr .align 1 _Z7KrnlMMMPfS_S__param_1,
	.param .u64 .ptr .align 1 _Z7KrnlMMMPfS_S__param_2
)
{
	.reg .pred 	%p<2>;
	.reg .b32 	%r<31>;
	.reg .b32 	%f<52>;
	.reg .b64 	%rd<41>;

	ld.param.u64 	%rd4, [_Z7KrnlMMMPfS_S__param_0];
	ld.param.u64 	%rd5, [_Z7KrnlMMMPfS_S__param_1];
	ld.param.u64 	%rd3, [_Z7KrnlMMMPfS_S__param_2];
	cvta.to.global.u64 	%rd1, %rd5;
	cvta.to.global.u64 	%rd2, %rd4;
	mov.u32 	%r7, %ctaid.x;
	mov.u32 	%r8, %ntid.x;
	mov.u32 	%r9, %tid.x;
	mad.lo.s32 	%r1, %r7, %r8, %r9;
	mul.hi.u32 	%r10, %r1, 1374389535;
	shr.u32 	%r11, %r10, 9;
	mul.lo.s32 	%r12, %r11, 1600;
	sub.s32 	%r2, %r1, %r12;
	not.b32 	%r13, %r2;
	add.s32 	%r3, %r1, %r13;
	mov.b32 	%r30, 1;
	mov.f32 	%f51, 0f00000000;
$L__BB0_1:
	add.s32 	%r14, %r3, %r30;
	mul.wide.s32 	%rd6, %r14, 4;
	add.s64 	%rd7, %rd2, %rd6;
	ld.global.f32 	%f4, [%rd7];
	mad.lo.s32 	%r15, %r30, 1600, %r2;
	mul.wide.u32 	%rd8, %r15, 4;
	add.s64 	%rd9, %rd1, %rd8;
	ld.global.f32 	%f5, [%rd9+-6400];
	fma.rn.f32 	%f6, %f4, %f5, %f51;
	ld.global.f32 	%f7, [%rd7+4];
	ld.global.f32 	%f8, [%rd9];
	fma.rn.f32 	%f9, %f7, %f8, %f6;
	ld.global.f32 	%f10, [%rd7+8];
	add.s32 	%r16, %r15, 1600;
	mul.wide.u32 	%rd10, %r16, 4;
	add.s64 	%rd11, %rd1, %rd10;
	ld.global.f32 	%f11, [%rd11];
	fma.rn.f32 	%f12, %f10, %f11, %f9;
	ld.global.f32 	%f13, [%rd7+12];
	add.s32 	%r17, %r15, 3200;
	mul.wide.u32 	%rd12, %r17, 4;
	add.s64 	%rd13, %rd1, %rd12;
	ld.global.f32 	%f14, [%rd13];
	fma.rn.f32 	%f15, %f13, %f14, %f12;
	ld.global.f32 	%f16, [%rd7+16];
	add.s32 	%r18, %r15, 4800;
	mul.wide.u32 	%rd14, %r18, 4;
	add.s64 	%rd15, %rd1, %rd14;
	ld.global.f32 	%f17, [%rd15];
	fma.rn.f32 	%f18, %f16, %f17, %f15;
	ld.global.f32 	%f19, [%rd7+20];
	add.s32 	%r19, %r15, 6400;
	mul.wide.u32 	%rd16, %r19, 4;
	add.s64 	%rd17, %rd1, %rd16;
	ld.global.f32 	%f20, [%rd17];
	fma.rn.f32 	%f21, %f19, %f20, %f18;
	ld.global.f32 	%f22, [%rd7+24];
	add.s32 	%r20, %r15, 8000;
	mul.wide.u32 	%rd18, %r20, 4;
	add.s64 	%rd19, %rd1, %rd18;
	ld.global.f32 	%f23, [%rd19];
	fma.rn.f32 	%f24, %f22, %f23, %f21;
	ld.global.f32 	%f25, [%rd7+28];
	add.s32 	%r21, %r15, 9600;
	mul.wide.u32 	%rd20, %r21, 4;
	add.s64 	%rd21, %rd1, %rd20;
	ld.global.f32 	%f26, [%rd21];
	fma.rn.f32 	%f27, %f25, %f26, %f24;
	ld.global.f32 	%f28, [%rd7+32];
	add.s32 	%r22, %r15, 11200;
	mul.wide.u32 	%rd22, %r22, 4;
	add.s64 	%rd23, %rd1, %rd22;
	ld.global.f32 	%f29, [%rd23];
	fma.rn.f32 	%f30, %f28, %f29, %f27;
	ld.global.f32 	%f31, [%rd7+36];
	add.s32 	%r23, %r15, 12800;
	mul.wide.u32 	%rd24, %r23, 4;
	add.s64 	%rd25, %rd1, %rd24;
	ld.global.f32 	%f32, [%rd25];
	fma.rn.f32 	%f33, %f31, %f32, %f30;
	ld.global.f32 	%f34, [%rd7+40];
	add.s32 	%r24, %r15, 14400;
	mul.wide.u32 	%rd26, %r24, 4;
	add.s64 	%rd27, %rd1, %rd26;
	ld.global.f32 	%f35, [%rd27];
	fma.rn.f32 	%f36, %f34, %f35, %f33;
	ld.global.f32 	%f37, [%rd7+44];
	add.s32 	%r25, %r15, 16000;
	mul.wide.u32 	%rd28, %r25, 4;
	add.s64 	%rd29, %rd1, %rd28;
	ld.global.f32 	%f38, [%rd29];
	fma.rn.f32 	%f39, %f37, %f38, %f36;
	ld.global.f32 	%f40, [%rd7+48];
	add.s32 	%r26, %r15, 17600;
	mul.wide.u32 	%rd30, %r26, 4;
	add.s64 	%rd31, %rd1, %rd30;
	ld.global.f32 	%f41, [%rd31];
	fma.rn.f32 	%f42, %f40, %f41, %f39;
	ld.global.f32 	%f43, [%rd7+52];
	add.s32 	%r27, %r15, 19200;
	mul.wide.u32 	%rd32, %r27, 4;
	add.s64 	%rd33, %rd1, %rd32;
	ld.global.f32 	%f44, [%rd33];
	fma.rn.f32 	%f45, %f43, %f44, %f42;
	ld.global.f32 	%f46, [%rd7+56];
	add.s32 	%r28, %r15, 20800;
	mul.wide.u32 	%rd34, %r28, 4;
	add.s64 	%rd35, %rd1, %rd34;
	ld.global.f32 	%f47, [%rd35];
	fma.rn.f32 	%f48, %f46, %f47, %f45;
	ld.global.f32 	%f49, [%rd7+60];
	add.s32 	%r29, %r15, 22400;
	mul.wide.u32 	%rd36, %r29, 4;
	add.s64 	%rd37, %rd1, %rd36;
	ld.global.f32 	%f50, [%rd37];
	fma.rn.f32 	%f51, %f49, %f50, %f48;
	add.s32 	%r30, %r30, 16;
	setp.ne.s32 	%p1, %r30, 1601;
	@%p1 bra 	$L__BB0_1;
	cvta.to.global.u64 	%rd38, %rd3;
	mul.wide.s32 	%rd39, %r1, 4;
	add.s64 	%rd40, %rd38, %rd39;
	st.global.f32 	[%rd40], %f51;
	ret;

}


// ===== COMPILED SASS (sm_100) =====

	.target	sm_100

	.elftype	@"ET_EXEC"


//--------------------- .note.nv.tkinfo           --------------------------
	.section	.note.nv.tkinfo,"",@"SHT_NOTE"
	.sectionflags	@"SHF_NOTE_NV_TKINFO"
	.tkinfo
        /*0018*/ 	.word	0x00000002
        /*0030*/ 	.string	""
        /*0030*/ 	.string	"ptxas"
        /*0030*/ 	.string	"Cuda compilation tools, release 13.0, V13.0.88"
        /*0030*/ 	.string	"Build cuda_13.0.r13.0/compiler.36424714_0"
        /*0030*/ 	.string	"-arch sm_100 -m 64 "



//--------------------- .note.nv.cuinfo           --------------------------
	.section	.note.nv.cuinfo,"",@"SHT_NOTE"
	.sectionflags	@"SHF_NOTE_NV_CUINFO"
        /*0018*/ 	.short	0x0002
        /*001a*/ 	.short	0x0064
        /*001c*/ 	.short	0x0082
	.zero		2


//--------------------- .nv.info                  --------------------------
	.section	.nv.info,"",@"SHT_CUDA_INFO"
	.align	4


	//----- nvinfo : EIATTR_REGCOUNT
	.align		4
        /*0000*/ 	.byte	0x04, 0x2f
        /*0002*/ 	.short	(.L_1 - .L_0)
	.align		4
.L_0:
        /*0004*/ 	.word	index@(_Z7KrnlMMMPfS_S_)
        /*0008*/ 	.word	0x00000020


	//----- nvinfo : EIATTR_FRAME_SIZE
	.align		4
.L_1:
        /*000c*/ 	.byte	0x04, 0x11
        /*000e*/ 	.short	(.L_3 - .L_2)
	.align		4
.L_2:
        /*0010*/ 	.word	index@(_Z7KrnlMMMPfS_S_)
        /*0014*/ 	.word	0x00000000


	//----- nvinfo : EIATTR_MIN_STACK_SIZE
	.align		4
.L_3:
        /*0018*/ 	.byte	0x04, 0x12
        /*001a*/ 	.short	(.L_5 - .L_4)
	.align		4
.L_4:
        /*001c*/ 	.word	index@(_Z7KrnlMMMPfS_S_)
        /*0020*/ 	.word	0x00000000
.L_5:


//--------------------- .nv.compat                --------------------------
	.section	.nv.compat,"",@"SHT_CUDA_COMPAT_INFO"
	.align	4
        /*0000*/ 	.byte	0x02, 0x09, 0x00, 0x00, 0x02, 0x02, 0x01, 0x00, 0x02, 0x05, 0x05, 0x00, 0x03, 0x07, 0x01, 0x01
        /*0010*/ 	.byte	0x02, 0x03, 0x00, 0x00, 0x02, 0x06, 0x01, 0x00, 0x04, 0x0b, 0x08, 0x00, 0x09, 0x00, 0x00, 0x00
        /*0020*/ 	.byte	0x00, 0x00, 0x00, 0x00


//--------------------- .nv.info._Z7KrnlMMMPfS_S_ --------------------------
	.section	.nv.info._Z7KrnlMMMPfS_S_,"",@"SHT_CUDA_INFO"
	.sectionflags	@""
	.align	4


	//----- nvinfo : EIATTR_CUDA_API_VERSION
	.align		4
        /*0000*/ 	.byte	0x04, 0x37
        /*0002*/ 	.short	(.L_7 - .L_6)
.L_6:
        /*0004*/ 	.word	0x00000082


	//----- nvinfo : EIATTR_KPARAM_INFO
	.align		4
.L_7:
        /*0008*/ 	.byte	0x04, 0x17
        /*000a*/ 	.short	(.L_9 - .L_8)
.L_8:
        /*000c*/ 	.word	0x00000000
        /*0010*/ 	.short	0x0002
        /*0012*/ 	.short	0x0010
        /*0014*/ 	.byte	0x00, 0xf5, 0x21, 0x00


	//----- nvinfo : EIATTR_KPARAM_INFO
	.align		4
.L_9:
        /*0018*/ 	.byte	0x04, 0x17
        /*001a*/ 	.short	(.L_11 - .L_10)
.L_10:
        /*001c*/ 	.word	0x00000000
        /*0020*/ 	.short	0x0001
        /*0022*/ 	.short	0x0008
        /*0024*/ 	.byte	0x00, 0xf5, 0x21, 0x00


	//----- nvinfo : EIATTR_KPARAM_INFO
	.align		4
.L_11:
        /*0028*/ 	.byte	0x04, 0x17
        /*002a*/ 	.short	(.L_13 - .L_12)
.L_12:
        /*002c*/ 	.word	0x00000000
        /*0030*/ 	.short	0x0000
        /*0032*/ 	.short	0x0000
        /*0034*/ 	.byte	0x00, 0xf5, 0x21, 0x00


	//----- nvinfo : EIATTR_SPARSE_MMA_MASK
	.align		4
.L_13:
        /*0038*/ 	.byte	0x03, 0x50
        /*003a*/ 	.short	0x0000


	//----- nvinfo : EIATTR_MAXREG_COUNT
	.align		4
        /*003c*/ 	.byte	0x03, 0x1b
        /*003e*/ 	.short	0x00ff


	//----- nvinfo : EIATTR_MERCURY_ISA_VERSION
	.align		4
        /*0040*/ 	.byte	0x03, 0x5f
        /*0042*/ 	.short	0x0101


	//----- nvinfo : EIATTR_VRC_CTA_INIT_COUNT
	.align		4
        /*0044*/ 	.byte	0x02, 0x4a
	.zero		1
	.zero		1


	//----- nvinfo : EIATTR_EXIT_INSTR_OFFSETS
	.align		4
        /*0048*/ 	.byte	0x04, 0x1c
        /*004a*/ 	.short	(.L_15 - .L_14)


	//   ....[0]....
.L_14:
        /*004c*/ 	.word	0x00000650


	//----- nvinfo : EIATTR_CBANK_PARAM_SIZE
	.align		4
.L_15:
        /*0050*/ 	.byte	0x03, 0x19
        /*0052*/ 	.short	0x0018


	//----- nvinfo : EIATTR_PARAM_CBANK
	.align		4
        /*0054*/ 	.byte	0x04, 0x0a
        /*0056*/ 	.short	(.L_17 - .L_16)
	.align		4
.L_16:
        /*0058*/ 	.word	index@(.nv.constant0._Z7KrnlMMMPfS_S_)
        /*005c*/ 	.short	0x0380
        /*005e*/ 	.short	0x0018


	//----- nvinfo : EIATTR_SW_WAR
	.align		4
.L_17:
        /*0060*/ 	.byte	0x04, 0x36
        /*0062*/ 	.short	(.L_19 - .L_18)
.L_18:
        /*0064*/ 	.word	0x00000008
.L_19:


//--------------------- .nv.callgraph             --------------------------
	.section	.nv.callgraph,"",@"SHT_CUDA_CALLGRAPH"
	.align	4
	.sectionentsize	8
	.align		4
        /*0000*/ 	.word	0x00000000
	.align		4
        /*0004*/ 	.word	0xffffffff
	.align		4
        /*0008*/ 	.word	0x00000000
	.align		4
        /*000c*/ 	.word	0xfffffffe
	.align		4
        /*0010*/ 	.word	0x00000000
	.align		4
        /*0014*/ 	.word	0xfffffffd
	.align		4
        /*0018*/ 	.word	0x00000000
	.align		4
        /*001c*/ 	.word	0xfffffffc


//--------------------- .text._Z7KrnlMMMPfS_S_    --------------------------
	.section	.text._Z7KrnlMMMPfS_S_,"ax",@progbits
	.align	128
        .global         _Z7KrnlMMMPfS_S_
        .type           _Z7KrnlMMMPfS_S_,@function
        .size           _Z7KrnlMMMPfS_S_,(.L_x_2 - _Z7KrnlMMMPfS_S_)
        .other          _Z7KrnlMMMPfS_S_,@"STO_CUDA_ENTRY STV_DEFAULT"
_Z7KrnlMMMPfS_S_:
.text._Z7KrnlMMMPfS_S_:
[----:B------:R-:W-:Y:S01]  /*0000*/  LDC R1, c[0x0][0x37c] ;  /* 0x0000df00ff017b82 */ /* 0x000fe20000000800 */
[----:B------:R-:W0:Y:S07]  /*0010*/  S2R R3, SR_TID.X ;  /* 0x0000000000037919 */ /* 0x000e2e0000002100 */
[----:B------:R-:W0:Y:S01]  /*0020*/  S2UR UR4, SR_CTAID.X ;  /* 0x00000000000479c3 */ /* 0x000e220000002500 */
[----:B------:R-:W-:-:S07]  /*0030*/  MOV R29, RZ ;  /* 0x000000ff001d7202 */ /* 0x000fce0000000f00 */
[----:B------:R-:W0:Y:S02]  /*0040*/  LDC R0, c[0x0][0x360] ;  /* 0x0000d800ff007b82 */ /* 0x000e240000000800 */
[----:B0-----:R-:W-:Y:S01]  /*0050*/  IMAD R0, R0, UR4, R3 ;  /* 0x0000000400007c24 */ /* 0x001fe2000f8e0203 */
[----:B------:R-:W0:Y:S03]  /*0060*/  LDCU.64 UR4, c[0x0][0x358] ;  /* 0x00006b00ff0477ac */ /* 0x000e260008000a00 */
[----:B------:R-:W-:-:S05]  /*0070*/  IMAD.HI.U32 R2, R0, 0x51eb851f, RZ ;  /* 0x51eb851f00027827 */ /* 0x000fca00078e00ff */
[----:B------:R-:W-:-:S05]  /*0080*/  SHF.R.U32.HI R3, RZ, 0x9, R2 ;  /* 0x00000009ff037819 */ /* 0x000fca0000011602 */
[----:B------:R-:W-:Y:S02]  /*0090*/  IMAD R2, R3, -0x640, R0 ;  /* 0xfffff9c003027824 */ /* 0x000fe400078e0200 */
[----:B------:R-:W-:-:S03]  /*00a0*/  HFMA2 R3, -RZ, RZ, 0, 5.9604644775390625e-08 ;  /* 0x00000001ff037431 */ /* 0x000fc600000001ff */
[----:B------:R-:W-:-:S04]  /*00b0*/  LOP3.LUT R5, RZ, R2, RZ, 0x33, !PT ;  /* 0x00000002ff057212 */ /* 0x000fc800078e33ff */
[----:B0-----:R-:W-:-:S07]  /*00c0*/  IADD3 R4, PT, PT, R0, R5, RZ ;  /* 0x0000000500047210 */ /* 0x001fce0007ffe0ff */
.L_x_0:
[----:B------:R-:W0:Y:S01]  /*00d0*/  LDC.64 R12, c[0x0][0x380] ;  /* 0x0000e000ff0c7b82 */ /* 0x000e220000000a00 */
[----:B------:R-:W-:Y:S01]  /*00e0*/  IADD3 R7, PT, PT, R4, R3, RZ ;  /* 0x0000000304077210 */ /* 0x000fe20007ffe0ff */
[----:B------:R-:W-:-:S06]  /*00f0*/  IMAD R5, R3, 0x640, R2 ;  /* 0x0000064003057824 */ /* 0x000fcc00078e0202 */
[----:B------:R-:W1:Y:S01]  /*0100*/  LDC.64 R14, c[0x0][0x388] ;  /* 0x0000e200ff0e7b82 */ /* 0x000e620000000a00 */
[C---:B------:R-:W-:Y:S02]  /*0110*/  IADD3 R23, PT, PT, R5.reuse, 0x640, RZ ;  /* 0x0000064005177810 */ /* 0x040fe40007ffe0ff */
[----:B------:R-:W-:Y:S01]  /*0120*/  IADD3 R9, PT, PT, R5, 0xc80, RZ ;  /* 0x00000c8005097810 */ /* 0x000fe20007ffe0ff */
[----:B0-----:R-:W-:-:S05]  /*0130*/  IMAD.WIDE R12, R7, 0x4, R12 ;  /* 0x00000004070c7825 */ /* 0x001fca00078e020c */
[----:B------:R-:W2:Y:S01]  /*0140*/  LDG.E R24, desc[UR4][R12.64] ;  /* 0x000000040c187981 */ /* 0x000ea2000c1e1900 */
[----:B-1----:R-:W-:-:S03]  /*0150*/  IMAD.WIDE.U32 R10, R5, 0x4, R14 ;  /* 0x00000004050a7825 */ /* 0x002fc600078e000e */
[----:B------:R-:W3:Y:S04]  /*0160*/  LDG.E R16, desc[UR4][R12.64+0x4] ;  /* 0x000004040c107981 */ /* 0x000ee8000c1e1900 */
[----:B------:R-:W2:Y:S01]  /*0170*/  LDG.E R27, desc[UR4][R10.64+-0x1900] ;  /* 0xffe700040a1b7981 */ /* 0x000ea2000c1e1900 */
[----:B------:R-:W-:-:S03]  /*0180*/  IMAD.WIDE.U32 R22, R23, 0x4, R14 ;  /* 0x0000000417167825 */ /* 0x000fc600078e000e */
[----:B------:R-:W3:Y:S01]  /*0190*/  LDG.E R17, desc[UR4][R10.64] ;  /* 0x000000040a117981 */ /* 0x000ee2000c1e1900 */
[----:B------:R-:W-:Y:S01]  /*01a0*/  IMAD.WIDE.U32 R8, R9, 0x4, R14 ;  /* 0x0000000409087825 */ /* 0x000fe200078e000e */
[C---:B------:R-:W-:Y:S02]  /*01b0*/  IADD3 R19, PT, PT, R5.reuse, 0x12c0, RZ ;  /* 0x000012c005137810 */ /* 0x040fe40007ffe0ff */
[----:B------:R0:W4:Y:S01]  /*01c0*/  LDG.E R6, desc[UR4][R22.64] ;  /* 0x0000000416067981 */ /* 0x000122000c1e1900 */
[----:B------:R-:W-:-:S03]  /*01d0*/  IADD3 R21, PT, PT, R5, 0x1900, RZ ;  /* 0x0000190005157810 */ /* 0x000fc60007ffe0ff */
[----:B------:R-:W4:Y:S01]  /*01e0*/  LDG.E R7, desc[UR4][R12.64+0x8] ;  /* 0x000008040c077981 */ /* 0x000f22000c1e1900 */
[--C-:B------:R-:W-:Y:S01]  /*01f0*/  IMAD.WIDE.U32 R18, R19, 0x4, R14.reuse ;  /* 0x0000000413127825 */ /* 0x100fe200078e000e */
[----:B------:R-:W-:Y:S02]  /*0200*/  IADD3 R26, PT, PT, R5, 0x1f40, RZ ;  /* 0x00001f40051a7810 */ /* 0x000fe40007ffe0ff */
[----:B------:R-:W5:Y:S01]  /*0210*/  LDG.E R8, desc[UR4][R8.64] ;  /* 0x0000000408087981 */ /* 0x000f62000c1e1900 */
[----:B------:R-:W-:-:S03]  /*0220*/  IMAD.WIDE.U32 R20, R21, 0x4, R14 ;  /* 0x0000000415147825 */ /* 0x000fc600078e000e */
[----:B------:R-:W5:Y:S01]  /*0230*/  LDG.E R10, desc[UR4][R18.64] ;  /* 0x00000004120a7981 */ /* 0x000f62000c1e1900 */
[----:B0-----:R-:W-:-:S03]  /*0240*/  IMAD.WIDE.U32 R22, R26, 0x4, R14 ;  /* 0x000000041a167825 */ /* 0x001fc600078e000e */
[----:B------:R-:W5:Y:S04]  /*0250*/  LDG.E R11, desc[UR4][R12.64+0x10] ;  /* 0x000010040c0b7981 */ /* 0x000f68000c1e1900 */
[----:B------:R-:W5:Y:S04]  /*0260*/  LDG.E R9, desc[UR4][R12.64+0xc] ;  /* 0x00000c040c097981 */ /* 0x000f68000c1e1900 */
[----:B------:R0:W5:Y:S04]  /*0270*/  LDG.E R20, desc[UR4][R20.64] ;  /* 0x0000000414147981 */ /* 0x000168000c1e1900 */
[----:B------:R-:W5:Y:S04]  /*0280*/  LDG.E R25, desc[UR4][R12.64+0x14] ;  /* 0x000014040c197981 */ /* 0x000f68000c1e1900 */
[----:B------:R1:W5:Y:S04]  /*0290*/  LDG.E R22, desc[UR4][R22.64] ;  /* 0x0000000416167981 */ /* 0x000368000c1e1900 */
[----:B------:R-:W5:Y:S01]  /*02a0*/  LDG.E R26, desc[UR4][R12.64+0x18] ;  /* 0x000018040c1a7981 */ /* 0x000f62000c1e1900 */
[----:B------:R-:W-:-:S02]  /*02b0*/  IADD3 R28, PT, PT, R5, 0x2bc0, RZ ;  /* 0x00002bc0051c7810 */ /* 0x000fc40007ffe0ff */
[----:B0-----:R-:W-:-:S03]  /*02c0*/  IADD3 R21, PT, PT, R5, 0x3200, RZ ;  /* 0x0000320005157810 */ /* 0x001fc60007ffe0ff */
[----:B------:R-:W-:Y:S01]  /*02d0*/  IMAD.WIDE.U32 R18, R28, 0x4, R14 ;  /* 0x000000041c127825 */ /* 0x000fe200078e000e */
[----:B-1----:R-:W-:-:S05]  /*02e0*/  IADD3 R23, PT, PT, R5, 0x3840, RZ ;  /* 0x0000384005177810 */ /* 0x002fca0007ffe0ff */
[----:B------:R-:W5:Y:S04]  /*02f0*/  LDG.E R18, desc[UR4][R18.64] ;  /* 0x0000000412127981 */ /* 0x000f68000c1e1900 */
[----:B------:R-:W5:Y:S01]  /*0300*/  LDG.E R19, desc[UR4][R12.64+0x24] ;  /* 0x000024040c137981 */ /* 0x000f62000c1e1900 */
[----:B--2---:R-:W-:Y:S01]  /*0310*/  FFMA R27, R24, R27, R29 ;  /* 0x0000001b181b7223 */ /* 0x004fe2000000001d */
[----:B------:R-:W-:-:S03]  /*0320*/  IADD3 R29, PT, PT, R5, 0x2580, RZ ;  /* 0x00002580051d7810 */ /* 0x000fc60007ffe0ff */
[----:B---3--:R-:W-:Y:S02]  /*0330*/  FFMA R24, R16, R17, R27 ;  /* 0x0000001110187223 */ /* 0x008fe4000000001b */
[----:B------:R-:W-:Y:S01]  /*0340*/  IMAD.WIDE.U32 R16, R29, 0x4, R14 ;  /* 0x000000041d107825 */ /* 0x000fe200078e000e */
[----:B------:R-:W-:-:S03]  /*0350*/  IADD3 R27, PT, PT, R5, 0x3e80, RZ ;  /* 0x00003e80051b7810 */ /* 0x000fc60007ffe0ff */
[----:B----4-:R-:W-:Y:S01]  /*0360*/  FFMA R24, R7, R6, R24 ;  /* 0x0000000607187223 */ /* 0x010fe20000000018 */
[----:B------:R-:W-:Y:S01]  /*0370*/  IMAD.WIDE.U32 R6, R21, 0x4, R14 ;  /* 0x0000000415067825 */ /* 0x000fe200078e000e */
[----:B------:R-:W2:Y:S04]  /*0380*/  LDG.E R16, desc[UR4][R16.64] ;  /* 0x0000000410107981 */ /* 0x000ea8000c1e1900 */
[----:B------:R-:W2:Y:S04]  /*0390*/  LDG.E R21, desc[UR4][R12.64+0x1c] ;  /* 0x00001c040c157981 */ /* 0x000ea8000c1e1900 */
[----:B------:R-:W3:Y:S01]  /*03a0*/  LDG.E R17, desc[UR4][R12.64+0x20] ;  /* 0x000020040c117981 */ /* 0x000ee2000c1e1900 */
[----:B-----5:R-:W-:Y:S01]  /*03b0*/  FFMA R28, R9, R8, R24 ;  /* 0x00000008091c7223 */ /* 0x020fe20000000018 */
[----:B------:R-:W-:-:S02]  /*03c0*/  IMAD.WIDE.U32 R8, R23, 0x4, R14 ;  /* 0x0000000417087825 */ /* 0x000fc400078e000e */
[----:B------:R0:W4:Y:S02]  /*03d0*/  LDG.E R24, desc[UR4][R6.64] ;  /* 0x0000000406187981 */ /* 0x000124000c1e1900 */
[----:B------:R-:W-:Y:S01]  /*03e0*/  FFMA R28, R11, R10, R28 ;  /* 0x0000000a0b1c7223 */ /* 0x000fe2000000001c */
[----:B------:R-:W-:Y:S01]  /*03f0*/  IMAD.WIDE.U32 R10, R27, 0x4, R14 ;  /* 0x000000041b0a7825 */ /* 0x000fe200078e000e */
[----:B------:R-:W-:Y:S01]  /*0400*/  IADD3 R27, PT, PT, R5, 0x44c0, RZ ;  /* 0x000044c0051b7810 */ /* 0x000fe20007ffe0ff */
[----:B------:R1:W5:Y:S02]  /*0410*/  LDG.E R8, desc[UR4][R8.64] ;  /* 0x0000000408087981 */ /* 0x000364000c1e1900 */
[----:B------:R-:W-:Y:S01]  /*0420*/  FFMA R23, R25, R20, R28 ;  /* 0x0000001419177223 */ /* 0x000fe2000000001c */
[----:B------:R-:W-:Y:S01]  /*0430*/  IADD3 R29, PT, PT, R5, 0x4b00, RZ ;  /* 0x00004b00051d7810 */ /* 0x000fe20007ffe0ff */
[----:B------:R-:W5:Y:S01]  /*0440*/  LDG.E R25, desc[UR4][R12.64+0x28] ;  /* 0x000028040c197981 */ /* 0x000f62000c1e1900 */
[----:B0-----:R-:W-:-:S03]  /*0450*/  IMAD.WIDE.U32 R6, R27, 0x4, R14 ;  /* 0x000000041b067825 */ /* 0x001fc600078e000e */
[----:B------:R0:W5:Y:S01]  /*0460*/  LDG.E R20, desc[UR4][R10.64] ;  /* 0x000000040a147981 */ /* 0x000162000c1e1900 */
[----:B------:R-:W-:Y:S01]  /*0470*/  FFMA R26, R26, R22, R23 ;  /* 0x000000161a1a7223 */ /* 0x000fe20000000017 */
[----:B------:R-:W-:Y:S01]  /*0480*/  IMAD.WIDE.U32 R22, R29, 0x4, R14 ;  /* 0x000000041d167825 */ /* 0x000fe200078e000e */
[C---:B------:R-:W-:Y:S01]  /*0490*/  IADD3 R29, PT, PT, R5.reuse, 0x5140, RZ ;  /* 0x00005140051d7810 */ /* 0x040fe20007ffe0ff */
[----:B------:R-:W5:Y:S01]  /*04a0*/  LDG.E R27, desc[UR4][R12.64+0x2c] ;  /* 0x00002c040c1b7981 */ /* 0x000f62000c1e1900 */
[----:B-1----:R-:W-:-:S03]  /*04b0*/  IADD3 R9, PT, PT, R5, 0x5780, RZ ;  /* 0x0000578005097810 */ /* 0x002fc60007ffe0ff */
[----:B------:R-:W5:Y:S01]  /*04c0*/  LDG.E R6, desc[UR4][R6.64] ;  /* 0x0000000406067981 */ /* 0x000f62000c1e1900 */
[----:B0-----:R-:W-:-:S03]  /*04d0*/  IMAD.WIDE.U32 R10, R29, 0x4, R14 ;  /* 0x000000041d0a7825 */ /* 0x001fc600078e000e */
[----:B------:R-:W5:Y:S01]  /*04e0*/  LDG.E R5, desc[UR4][R12.64+0x30] ;  /* 0x000030040c057981 */ /* 0x000f62000c1e1900 */
[----:B------:R-:W-:-:S03]  /*04f0*/  IMAD.WIDE.U32 R14, R9, 0x4, R14 ;  /* 0x00000004090e7825 */ /* 0x000fc600078e000e */
[----:B------:R-:W5:Y:S04]  /*0500*/  LDG.E R22, desc[UR4][R22.64] ;  /* 0x0000000416167981 */ /* 0x000f68000c1e1900 */
[----:B------:R-:W5:Y:S04]  /*0510*/  LDG.E R9, desc[UR4][R12.64+0x34] ;  /* 0x000034040c097981 */ /* 0x000f68000c1e1900 */
[----:B------:R-:W5:Y:S04]  /*0520*/  LDG.E R11, desc[UR4][R10.64] ;  /* 0x000000040a0b7981 */ /* 0x000f68000c1e1900 */
[----:B------:R-:W5:Y:S04]  /*0530*/  LDG.E R28, desc[UR4][R12.64+0x38] ;  /* 0x000038040c1c7981 */ /* 0x000f68000c1e1900 */
[----:B------:R-:W5:Y:S04]  /*0540*/  LDG.E R29, desc[UR4][R12.64+0x3c] ;  /* 0x00003c040c1d7981 */ /* 0x000f68000c1e1900 */
[----:B------:R-:W5:Y:S01]  /*0550*/  LDG.E R14, desc[UR4][R14.64] ;  /* 0x000000040e0e7981 */ /* 0x000f62000c1e1900 */
[----:B------:R-:W-:-:S04]  /*0560*/  IADD3 R3, PT, PT, R3, 0x10, RZ ;  /* 0x0000001003037810 */ /* 0x000fc80007ffe0ff */
[----:B------:R-:W-:Y:S01]  /*0570*/  ISETP.NE.AND P0, PT, R3, 0x641, PT ;  /* 0x000006410300780c */ /* 0x000fe20003f05270 */
[----:B--2---:R-:W-:-:S04]  /*0580*/  FFMA R16, R21, R16, R26 ;  /* 0x0000001015107223 */ /* 0x004fc8000000001a */
[----:B---3--:R-:W-:-:S04]  /*0590*/  FFMA R16, R17, R18, R16 ;  /* 0x0000001211107223 */ /* 0x008fc80000000010 */
[----:B----4-:R-:W-:-:S04]  /*05a0*/  FFMA R16, R19, R24, R16 ;  /* 0x0000001813107223 */ /* 0x010fc80000000010 */
[----:B-----5:R-:W-:-:S04]  /*05b0*/  FFMA R8, R25, R8, R16 ;  /* 0x0000000819087223 */ /* 0x020fc80000000010 */
[----:B------:R-:W-:-:S04]  /*05c0*/  FFMA R8, R27, R20, R8 ;  /* 0x000000141b087223 */ /* 0x000fc80000000008 */
[----:B------:R-:W-:-:S04]  /*05d0*/  FFMA R6, R5, R6, R8 ;  /* 0x0000000605067223 */ /* 0x000fc80000000008 */
[----:B------:R-:W-:-:S04]  /*05e0*/  FFMA R9, R9, R22, R6 ;  /* 0x0000001609097223 */ /* 0x000fc80000000006 */
[----:B------:R-:W-:-:S04]  /*05f0*/  FFMA R28, R28, R11, R9 ;  /* 0x0000000b1c1c7223 */ /* 0x000fc80000000009 */
[----:B------:R-:W-:Y:S01]  /*0600*/  FFMA R29, R29, R14, R28 ;  /* 0x0000000e1d1d7223 */ /* 0x000fe2000000001c */
[----:B------:R-:W-:Y:S06]  /*0610*/  @P0 BRA `(.L_x_0) ;  /* 0xfffffff800ac0947 */ /* 0x000fec000383ffff */
[----:B------:R-:W0:Y:S02]  /*0620*/  LDC.64 R2, c[0x0][0x390] ;  /* 0x0000e400ff027b82 */ /* 0x000e240000000a00 */
[----:B0-----:R-:W-:-:S05]  /*0630*/  IMAD.WIDE R2, R0, 0x4, R2 ;  /* 0x0000000400027825 */ /* 0x001fca00078e0202 */
[----:B------:R-:W-:Y:S01]  /*0640*/  STG.E desc[UR4][R2.64], R29 ;  /* 0x0000001d02007986 */ /* 0x000fe2000c101904 */
[----:B------:R-:W-:Y:S05]  /*0650*/  EXIT ;  /* 0x000000000000794d */ /* 0x000fea0003800000 */
.L_x_1:
[----:B------:R-:W-:-:S00]  /*0660*/  BRA `(.L_x_1) ;  /* 0xfffffffc00fc7947 */ /* 0x000fc0000383ffff */
[----:B------:R-:W-:-:S00]  /*0670*/  NOP ;  /* 0x0000000000007918 */ /* 0x000fc00000000000 */
        /* <DEDUP_REMOVED lines=8> */
.L_x_2:


//--------------------- .nv.shared.reserved.0     --------------------------
	.section	.nv.shared.reserved.0,"aw",@nobits
	.weak		__nv_reservedSMEM_offset_0_alias
	.size		__nv_reservedSMEM_offset_0_alias, 0, 64
	.other		__nv_reservedSMEM_offset_0_alias,@"STO_CUDA_RESERVED_SHARED STV_DEFAULT"
__nv_reservedSMEM_offset_0_alias:
	.zero		0
	.zero		64


//--------------------- .nv.constant0._Z7KrnlMMMPfS_S_ --------------------------
	.section	.nv.constant0._Z7KrnlMMMPfS_S_,"a",@progbits
	.sectionflags	@""
	.align	4
.nv.constant0._Z7KrnlMMMPfS_S_:
	.zero		920


//--------------------- SYMBOLS --------------------------

	.type		.nv.reservedSmem.offset0,@object
	.size		.nv.reservedSmem.offset0,0x4
